//
// Generated by NVIDIA NVVM Compiler
//
// Compiler Build ID: CL-36424714
// Cuda compilation tools, release 13.0, V13.0.88
// Based on NVVM 20.0.0
//

.version 9.0
.target sm_100
.address_size 64

	// .globl	_Z15sumArrayOnGPU2dPfS_S_ii

.visible .entry _Z15sumArrayOnGPU2dPfS_S_ii(
	.param .u64 .ptr .align 1 _Z15sumArrayOnGPU2dPfS_S_ii_param_0,
	.param .u64 .ptr .align 1 _Z15sumArrayOnGPU2dPfS_S_ii_param_1,
	.param .u64 .ptr .align 1 _Z15sumArrayOnGPU2dPfS_S_ii_param_2,
	.param .u32 _Z15sumArrayOnGPU2dPfS_S_ii_param_3,
	.param .u32 _Z15sumArrayOnGPU2dPfS_S_ii_param_4
)
{
	.reg .pred 	%p<4>;
	.reg .b32 	%r<14>;
	.reg .b32 	%f<4>;
	.reg .b64 	%rd<11>;

	ld.param.u64 	%rd1, [_Z15sumArrayOnGPU2dPfS_S_ii_param_0];
	ld.param.u64 	%rd2, [_Z15sumArrayOnGPU2dPfS_S_ii_param_1];
	ld.param.u64 	%rd3, [_Z15sumArrayOnGPU2dPfS_S_ii_param_2];
	ld.param.u32 	%r2, [_Z15sumArrayOnGPU2dPfS_S_ii_param_3];
	ld.param.u32 	%r3, [_Z15sumArrayOnGPU2dPfS_S_ii_param_4];
	mov.u32 	%r5, %tid.x;
	mov.u32 	%r6, %ctaid.x;
	mov.u32 	%r7, %ntid.x;
	mad.lo.s32 	%r8, %r6, %r7, %r5;
	mov.u32 	%r9, %tid.y;
	mov.u32 	%r10, %ctaid.y;
	mov.u32 	%r11, %ntid.y;
	mad.lo.s32 	%r12, %r10, %r11, %r9;
	mad.lo.s32 	%r1, %r2, %r12, %r8;
	setp.ge.u32 	%p1, %r8, %r2;
	setp.ge.u32 	%p2, %r12, %r3;
	or.pred  	%p3, %p1, %p2;
	@%p3 bra 	$L__BB0_2;
	cvta.to.global.u64 	%rd4, %rd1;
	cvta.to.global.u64 	%rd5, %rd2;
	cvta.to.global.u64 	%rd6, %rd3;
	mul.wide.u32 	%rd7, %r1, 4;
	add.s64 	%rd8, %rd4, %rd7;
	ld.global.f32 	%f1, [%rd8];
	add.s64 	%rd9, %rd5, %rd7;
	ld.global.f32 	%f2, [%rd9];
	add.f32 	%f3, %f1, %f2;
	add.s64 	%rd10, %rd6, %rd7;
	st.global.f32 	[%rd10], %f3;
$L__BB0_2:
	ret;

}
	// .globl	_Z15sumArrayOnGPU1dPfS_S_ii
.visible .entry _Z15sumArrayOnGPU1dPfS_S_ii(
	.param .u64 .ptr .align 1 _Z15sumArrayOnGPU1dPfS_S_ii_param_0,
	.param .u64 .ptr .align 1 _Z15sumArrayOnGPU1dPfS_S_ii_param_1,
	.param .u64 .ptr .align 1 _Z15sumArrayOnGPU1dPfS_S_ii_param_2,
	.param .u32 _Z15sumArrayOnGPU1dPfS_S_ii_param_3,
	.param .u32 _Z15sumArrayOnGPU1dPfS_S_ii_param_4
)
{
	.reg .pred 	%p<12>;
	.reg .b32 	%r<38>;
	.reg .b32 	%f<88>;
	.reg .b64 	%rd<101>;

	ld.param.u64 	%rd4, [_Z15sumArrayOnGPU1dPfS_S_ii_param_0];
	ld.param.u64 	%rd5, [_Z15sumArrayOnGPU1dPfS_S_ii_param_1];
	ld.param.u64 	%rd6, [_Z15sumArrayOnGPU1dPfS_S_ii_param_2];
	ld.param.u32 	%r23, [_Z15sumArrayOnGPU1dPfS_S_ii_param_3];
	ld.param.u32 	%r24, [_Z15sumArrayOnGPU1dPfS_S_ii_param_4];
	cvta.to.global.u64 	%rd1, %rd6;
	cvta.to.global.u64 	%rd2, %rd5;
	cvta.to.global.u64 	%rd3, %rd4;
	mov.u32 	%r25, %tid.x;
	mov.u32 	%r26, %ctaid.x;
	mov.u32 	%r27, %ntid.x;
	mad.lo.s32 	%r1, %r26, %r27, %r25;
	setp.ge.u32 	%p1, %r1, %r23;
	setp.lt.s32 	%p2, %r24, 1;
	or.pred  	%p3, %p1, %p2;
	@%p3 bra 	$L__BB1_13;
	and.b32  	%r2, %r24, 15;
	setp.lt.u32 	%p4, %r24, 16;
	mov.b32 	%r34, 0;
	@%p4 bra 	$L__BB1_4;
	and.b32  	%r34, %r24, 2147483632;
	neg.s32 	%r32, %r34;
	shl.b32 	%r5, %r23, 4;
	mul.wide.s32 	%rd11, %r23, 4;
	mov.u32 	%r31, %r1;
$L__BB1_3:
	.pragma "nounroll";
	mul.wide.s32 	%rd7, %r31, 4;
	add.s64 	%rd8, %rd3, %rd7;
	ld.global.f32 	%f1, [%rd8];
	add.s64 	%rd9, %rd2, %rd7;
	ld.global.f32 	%f2, [%rd9];
	add.f32 	%f3, %f1, %f2;
	add.s64 	%rd10, %rd1, %rd7;
	st.global.f32 	[%rd10], %f3;
	add.s64 	%rd12, %rd8, %rd11;
	ld.global.f32 	%f4, [%rd12];
	add.s64 	%rd13, %rd9, %rd11;
	ld.global.f32 	%f5, [%rd13];
	add.f32 	%f6, %f4, %f5;
	add.s64 	%rd14, %rd10, %rd11;
	st.global.f32 	[%rd14], %f6;
	add.s64 	%rd15, %rd12, %rd11;
	ld.global.f32 	%f7, [%rd15];
	add.s64 	%rd16, %rd13, %rd11;
	ld.global.f32 	%f8, [%rd16];
	add.f32 	%f9, %f7, %f8;
	add.s64 	%rd17, %rd14, %rd11;
	st.global.f32 	[%rd17], %f9;
	add.s64 	%rd18, %rd15, %rd11;
	ld.global.f32 	%f10, [%rd18];
	add.s64 	%rd19, %rd16, %rd11;
	ld.global.f32 	%f11, [%rd19];
	add.f32 	%f12, %f10, %f11;
	add.s64 	%rd20, %rd17, %rd11;
	st.global.f32 	[%rd20], %f12;
	add.s64 	%rd21, %rd18, %rd11;
	ld.global.f32 	%f13, [%rd21];
	add.s64 	%rd22, %rd19, %rd11;
	ld.global.f32 	%f14, [%rd22];
	add.f32 	%f15, %f13, %f14;
	add.s64 	%rd23, %rd20, %rd11;
	st.global.f32 	[%rd23], %f15;
	add.s64 	%rd24, %rd21, %rd11;
	ld.global.f32 	%f16, [%rd24];
	add.s64 	%rd25, %rd22, %rd11;
	ld.global.f32 	%f17, [%rd25];
	add.f32 	%f18, %f16, %f17;
	add.s64 	%rd26, %rd23, %rd11;
	st.global.f32 	[%rd26], %f18;
	add.s64 	%rd27, %rd24, %rd11;
	ld.global.f32 	%f19, [%rd27];
	add.s64 	%rd28, %rd25, %rd11;
	ld.global.f32 	%f20, [%rd28];
	add.f32 	%f21, %f19, %f20;
	add.s64 	%rd29, %rd26, %rd11;
	st.global.f32 	[%rd29], %f21;
	add.s64 	%rd30, %rd27, %rd11;
	ld.global.f32 	%f22, [%rd30];
	add.s64 	%rd31, %rd28, %rd11;
	ld.global.f32 	%f23, [%rd31];
	add.f32 	%f24, %f22, %f23;
	add.s64 	%rd32, %rd29, %rd11;
	st.global.f32 	[%rd32], %f24;
	add.s64 	%rd33, %rd30, %rd11;
	ld.global.f32 	%f25, [%rd33];
	add.s64 	%rd34, %rd31, %rd11;
	ld.global.f32 	%f26, [%rd34];
	add.f32 	%f27, %f25, %f26;
	add.s64 	%rd35, %rd32, %rd11;
	st.global.f32 	[%rd35], %f27;
	add.s64 	%rd36, %rd33, %rd11;
	ld.global.f32 	%f28, [%rd36];
	add.s64 	%rd37, %rd34, %rd11;
	ld.global.f32 	%f29, [%rd37];
	add.f32 	%f30, %f28, %f29;
	add.s64 	%rd38, %rd35, %rd11;
	st.global.f32 	[%rd38], %f30;
	add.s64 	%rd39, %rd36, %rd11;
	ld.global.f32 	%f31, [%rd39];
	add.s64 	%rd40, %rd37, %rd11;
	ld.global.f32 	%f32, [%rd40];
	add.f32 	%f33, %f31, %f32;
	add.s64 	%rd41, %rd38, %rd11;
	st.global.f32 	[%rd41], %f33;
	add.s64 	%rd42, %rd39, %rd11;
	ld.global.f32 	%f34, [%rd42];
	add.s64 	%rd43, %rd40, %rd11;
	ld.global.f32 	%f35, [%rd43];
	add.f32 	%f36, %f34, %f35;
	add.s64 	%rd44, %rd41, %rd11;
	st.global.f32 	[%rd44], %f36;
	add.s64 	%rd45, %rd42, %rd11;
	ld.global.f32 	%f37, [%rd45];
	add.s64 	%rd46, %rd43, %rd11;
	ld.global.f32 	%f38, [%rd46];
	add.f32 	%f39, %f37, %f38;
	add.s64 	%rd47, %rd44, %rd11;
	st.global.f32 	[%rd47], %f39;
	add.s64 	%rd48, %rd45, %rd11;
	ld.global.f32 	%f40, [%rd48];
	add.s64 	%rd49, %rd46, %rd11;
	ld.global.f32 	%f41, [%rd49];
	add.f32 	%f42, %f40, %f41;
	add.s64 	%rd50, %rd47, %rd11;
	st.global.f32 	[%rd50], %f42;
	add.s64 	%rd51, %rd48, %rd11;
	ld.global.f32 	%f43, [%rd51];
	add.s64 	%rd52, %rd49, %rd11;
	ld.global.f32 	%f44, [%rd52];
	add.f32 	%f45, %f43, %f44;
	add.s64 	%rd53, %rd50, %rd11;
	st.global.f32 	[%rd53], %f45;
	add.s64 	%rd54, %rd51, %rd11;
	ld.global.f32 	%f46, [%rd54];
	add.s64 	%rd55, %rd52, %rd11;
	ld.global.f32 	%f47, [%rd55];
	add.f32 	%f48, %f46, %f47;
	add.s64 	%rd56, %rd53, %rd11;
	st.global.f32 	[%rd56], %f48;
	add.s32 	%r32, %r32, 16;
	add.s32 	%r31, %r31, %r5;
	setp.ne.s32 	%p5, %r32, 0;
	@%p5 bra 	$L__BB1_3;
$L__BB1_4:
	setp.eq.s32 	%p6, %r2, 0;
	@%p6 bra 	$L__BB1_13;
	and.b32  	%r11, %r24, 7;
	setp.lt.u32 	%p7, %r2, 8;
	@%p7 bra 	$L__BB1_7;
	mad.lo.s32 	%r29, %r34, %r23, %r1;
	mul.wide.s32 	%rd57, %r29, 4;
	add.s64 	%rd58, %rd3, %rd57;
	ld.global.f32 	%f49, [%rd58];
	add.s64 	%rd59, %rd2, %rd57;
	ld.global.f32 	%f50, [%rd59];
	add.f32 	%f51, %f49, %f50;
	add.s64 	%rd60, %rd1, %rd57;
	st.global.f32 	[%rd60], %f51;
	mul.wide.s32 	%rd61, %r23, 4;
	add.s64 	%rd62, %rd58, %rd61;
	ld.global.f32 	%f52, [%rd62];
	add.s64 	%rd63, %rd59, %rd61;
	ld.global.f32 	%f53, [%rd63];
	add.f32 	%f54, %f52, %f53;
	add.s64 	%rd64, %rd60, %rd61;
	st.global.f32 	[%rd64], %f54;
	add.s64 	%rd65, %rd62, %rd61;
	ld.global.f32 	%f55, [%rd65];
	add.s64 	%rd66, %rd63, %rd61;
	ld.global.f32 	%f56, [%rd66];
	add.f32 	%f57, %f55, %f56;
	add.s64 	%rd67, %rd64, %rd61;
	st.global.f32 	[%rd67], %f57;
	add.s64 	%rd68, %rd65, %rd61;
	ld.global.f32 	%f58, [%rd68];
	add.s64 	%rd69, %rd66, %rd61;
	ld.global.f32 	%f59, [%rd69];
	add.f32 	%f60, %f58, %f59;
	add.s64 	%rd70, %rd67, %rd61;
	st.global.f32 	[%rd70], %f60;
	add.s64 	%rd71, %rd68, %rd61;
	ld.global.f32 	%f61, [%rd71];
	add.s64 	%rd72, %rd69, %rd61;
	ld.global.f32 	%f62, [%rd72];
	add.f32 	%f63, %f61, %f62;
	add.s64 	%rd73, %rd70, %rd61;
	st.global.f32 	[%rd73], %f63;
	add.s64 	%rd74, %rd71, %rd61;
	ld.global.f32 	%f64, [%rd74];
	add.s64 	%rd75, %rd72, %rd61;
	ld.global.f32 	%f65, [%rd75];
	add.f32 	%f66, %f64, %f65;
	add.s64 	%rd76, %rd73, %rd61;
	st.global.f32 	[%rd76], %f66;
	add.s64 	%rd77, %rd74, %rd61;
	ld.global.f32 	%f67, [%rd77];
	add.s64 	%rd78, %rd75, %rd61;
	ld.global.f32 	%f68, [%rd78];
	add.f32 	%f69, %f67, %f68;
	add.s64 	%rd79, %rd76, %rd61;
	st.global.f32 	[%rd79], %f69;
	add.s64 	%rd80, %rd77, %rd61;
	ld.global.f32 	%f70, [%rd80];
	add.s64 	%rd81, %rd78, %rd61;
	ld.global.f32 	%f71, [%rd81];
	add.f32 	%f72, %f70, %f71;
	add.s64 	%rd82, %rd79, %rd61;
	st.global.f32 	[%rd82], %f72;
	add.s32 	%r34, %r34, 8;
$L__BB1_7:
	setp.eq.s32 	%p8, %r11, 0;
	@%p8 bra 	$L__BB1_13;
	and.b32  	%r14, %r24, 3;
	setp.lt.u32 	%p9, %r11, 4;
	@%p9 bra 	$L__BB1_10;
	mad.lo.s32 	%r30, %r34, %r23, %r1;
	mul.wide.s32 	%rd83, %r30, 4;
	add.s64 	%rd84, %rd3, %rd83;
	ld.global.f32 	%f73, [%rd84];
	add.s64 	%rd85, %rd2, %rd83;
	ld.global.f32 	%f74, [%rd85];
	add.f32 	%f75, %f73, %f74;
	add.s64 	%rd86, %rd1, %rd83;
	st.global.f32 	[%rd86], %f75;
	mul.wide.s32 	%rd87, %r23, 4;
	add.s64 	%rd88, %rd84, %rd87;
	ld.global.f32 	%f76, [%rd88];
	add.s64 	%rd89, %rd85, %rd87;
	ld.global.f32 	%f77, [%rd89];
	add.f32 	%f78, %f76, %f77;
	add.s64 	%rd90, %rd86, %rd87;
	st.global.f32 	[%rd90], %f78;
	add.s64 	%rd91, %rd88, %rd87;
	ld.global.f32 	%f79, [%rd91];
	add.s64 	%rd92, %rd89, %rd87;
	ld.global.f32 	%f80, [%rd92];
	add.f32 	%f81, %f79, %f80;
	add.s64 	%rd93, %rd90, %rd87;
	st.global.f32 	[%rd93], %f81;
	add.s64 	%rd94, %rd91, %rd87;
	ld.global.f32 	%f82, [%rd94];
	add.s64 	%rd95, %rd92, %rd87;
	ld.global.f32 	%f83, [%rd95];
	add.f32 	%f84, %f82, %f83;
	add.s64 	%rd96, %rd93, %rd87;
	st.global.f32 	[%rd96], %f84;
	add.s32 	%r34, %r34, 4;
$L__BB1_10:
	setp.eq.s32 	%p10, %r14, 0;
	@%p10 bra 	$L__BB1_13;
	mad.lo.s32 	%r37, %r34, %r23, %r1;
	neg.s32 	%r36, %r14;
$L__BB1_12:
	.pragma "nounroll";
	mul.wide.s32 	%rd97, %r37, 4;
	add.s64 	%rd98, %rd3, %rd97;
	ld.global.f32 	%f85, [%rd98];
	add.s64 	%rd99, %rd2, %rd97;
	ld.global.f32 	%f86, [%rd99];
	add.f32 	%f87, %f85, %f86;
	add.s64 	%rd100, %rd1, %rd97;
	st.global.f32 	[%rd100], %f87;
	add.s32 	%r37, %r37, %r23;
	add.s32 	%r36, %r36, 1;
	setp.ne.s32 	%p11, %r36, 0;
	@%p11 bra 	$L__BB1_12;
$L__BB1_13:
	ret;

}
	// .globl	_Z16sumArrayOnGPUmixPfS_S_ii
.visible .entry _Z16sumArrayOnGPUmixPfS_S_ii(
	.param .u64 .ptr .align 1 _Z16sumArrayOnGPUmixPfS_S_ii_param_0,
	.param .u64 .ptr .align 1 _Z16sumArrayOnGPUmixPfS_S_ii_param_1,
	.param .u64 .ptr .align 1 _Z16sumArrayOnGPUmixPfS_S_ii_param_2,
	.param .u32 _Z16sumArrayOnGPUmixPfS_S_ii_param_3,
	.param .u32 _Z16sumArrayOnGPUmixPfS_S_ii_param_4
)
{
	.reg .pred 	%p<4>;
	.reg .b32 	%r<9>;
	.reg .b32 	%f<4>;
	.reg .b64 	%rd<11>;

	ld.param.u64 	%rd1, [_Z16sumArrayOnGPUmixPfS_S_ii_param_0];
	ld.param.u64 	%rd2, [_Z16sumArrayOnGPUmixPfS_S_ii_param_1];
	ld.param.u64 	%rd3, [_Z16sumArrayOnGPUmixPfS_S_ii_param_2];
	ld.param.u32 	%r2, [_Z16sumArrayOnGPUmixPfS_S_ii_param_3];
	ld.param.u32 	%r3, [_Z16sumArrayOnGPUmixPfS_S_ii_param_4];
	mov.u32 	%r4, %tid.x;
	mov.u32 	%r5, %ctaid.x;
	mov.u32 	%r6, %ntid.x;
	mad.lo.s32 	%r7, %r5, %r6, %r4;
	mov.u32 	%r8, %ctaid.y;
	mad.lo.s32 	%r1, %r2, %r8, %r7;
	setp.ge.u32 	%p1, %r7, %r2;
	setp.ge.u32 	%p2, %r8, %r3;
	or.pred  	%p3, %p1, %p2;
	@%p3 bra 	$L__BB2_2;
	cvta.to.global.u64 	%rd4, %rd1;
	cvta.to.global.u64 	%rd5, %rd2;
	cvta.to.global.u64 	%rd6, %rd3;
	mul.wide.u32 	%rd7, %r1, 4;
	add.s64 	%rd8, %rd4, %rd7;
	ld.global.f32 	%f1, [%rd8];
	add.s64 	%rd9, %rd5, %rd7;
	ld.global.f32 	%f2, [%rd9];
	add.f32 	%f3, %f1, %f2;
	add.s64 	%rd10, %rd6, %rd7;
	st.global.f32 	[%rd10], %f3;
$L__BB2_2:
	ret;

}


// ===== COMPILED SASS (sm_100) =====

	.target	sm_100

	.elftype	@"ET_EXEC"


//--------------------- .note.nv.tkinfo           --------------------------
	.section	.note.nv.tkinfo,"",@"SHT_NOTE"
	.sectionflags	@"SHF_NOTE_NV_TKINFO"
	.tkinfo
        /*0018*/ 	.word	0x00000002
        /*0030*/ 	.string	""
        /*0030*/ 	.string	"ptxas"
        /*0030*/ 	.string	"Cuda compilation tools, release 13.0, V13.0.88"
        /*0030*/ 	.string	"Build cuda_13.0.r13.0/compiler.36424714_0"
        /*0030*/ 	.string	"-arch sm_100 -m 64 "



//--------------------- .note.nv.cuinfo           --------------------------
	.section	.note.nv.cuinfo,"",@"SHT_NOTE"
	.sectionflags	@"SHF_NOTE_NV_CUINFO"
        /*0018*/ 	.short	0x0002
        /*001a*/ 	.short	0x0064
        /*001c*/ 	.short	0x0082
	.zero		2


//--------------------- .nv.info                  --------------------------
	.section	.nv.info,"",@"SHT_CUDA_INFO"
	.align	4


	//----- nvinfo : EIATTR_REGCOUNT
	.align		4
        /*0000*/ 	.byte	0x04, 0x2f
        /*0002*/ 	.short	(.L_1 - .L_0)
	.align		4
.L_0:
        /*0004*/ 	.word	index@(_Z15sumArrayOnGPU2dPfS_S_ii)
        /*0008*/ 	.word	0x0000000c


	//----- nvinfo : EIATTR_FRAME_SIZE
	.align		4
.L_1:
        /*000c*/ 	.byte	0x04, 0x11
        /*000e*/ 	.short	(.L_3 - .L_2)
	.align		4
.L_2:
        /*0010*/ 	.word	index@(_Z15sumArrayOnGPU2dPfS_S_ii)
        /*0014*/ 	.word	0x00000000


	//----- nvinfo : EIATTR_REGCOUNT
	.align		4
.L_3:
        /*0018*/ 	.byte	0x04, 0x2f
        /*001a*/ 	.short	(.L_5 - .L_4)
	.align		4
.L_4:
        /*001c*/ 	.word	index@(_Z15sumArrayOnGPU1dPfS_S_ii)
        /*0020*/ 	.word	0x0000001e


	//----- nvinfo : EIATTR_FRAME_SIZE
	.align		4
.L_5:
        /*0024*/ 	.byte	0x04, 0x11
        /*0026*/ 	.short	(.L_7 - .L_6)
	.align		4
.L_6:
        /*0028*/ 	.word	index@(_Z15sumArrayOnGPU1dPfS_S_ii)
        /*002c*/ 	.word	0x00000000


	//----- nvinfo : EIATTR_REGCOUNT
	.align		4
.L_7:
        /*0030*/ 	.byte	0x04, 0x2f
        /*0032*/ 	.short	(.L_9 - .L_8)
	.align		4
.L_8:
        /*0034*/ 	.word	index@(_Z16sumArrayOnGPUmixPfS_S_ii)
        /*0038*/ 	.word	0x0000000c


	//----- nvinfo : EIATTR_FRAME_SIZE
	.align		4
.L_9:
        /*003c*/ 	.byte	0x04, 0x11
        /*003e*/ 	.short	(.L_11 - .L_10)
	.align		4
.L_10:
        /*0040*/ 	.word	index@(_Z16sumArrayOnGPUmixPfS_S_ii)
        /*0044*/ 	.word	0x00000000


	//----- nvinfo : EIATTR_MIN_STACK_SIZE
	.align		4
.L_11:
        /*0048*/ 	.byte	0x04, 0x12
        /*004a*/ 	.short	(.L_13 - .L_12)
	.align		4
.L_12:
        /*004c*/ 	.word	index@(_Z16sumArrayOnGPUmixPfS_S_ii)
        /*0050*/ 	.word	0x00000000


	//----- nvinfo : EIATTR_MIN_STACK_SIZE
	.align		4
.L_13:
        /*0054*/ 	.byte	0x04, 0x12
        /*0056*/ 	.short	(.L_15 - .L_14)
	.align		4
.L_14:
        /*0058*/ 	.word	index@(_Z15sumArrayOnGPU1dPfS_S_ii)
        /*005c*/ 	.word	0x00000000


	//----- nvinfo : EIATTR_MIN_STACK_SIZE
	.align		4
.L_15:
        /*0060*/ 	.byte	0x04, 0x12
        /*0062*/ 	.short	(.L_17 - .L_16)
	.align		4
.L_16:
        /*0064*/ 	.word	index@(_Z15sumArrayOnGPU2dPfS_S_ii)
        /*0068*/ 	.word	0x00000000
.L_17:


//--------------------- .nv.compat                --------------------------
	.section	.nv.compat,"",@"SHT_CUDA_COMPAT_INFO"
	.align	4
        /*0000*/ 	.byte	0x02, 0x09, 0x00, 0x00, 0x02, 0x02, 0x01, 0x00, 0x02, 0x05, 0x05, 0x00, 0x03, 0x07, 0x01, 0x01
        /*0010*/ 	.byte	0x02, 0x03, 0x00, 0x00, 0x02, 0x06, 0x01, 0x00, 0x04, 0x0b, 0x08, 0x00, 0x09, 0x00, 0x00, 0x00
        /*0020*/ 	.byte	0x00, 0x00, 0x00, 0x00


//--------------------- .nv.info._Z16sumArrayOnGPUmixPfS_S_ii --------------------------
	.section	.nv.info._Z16sumArrayOnGPUmixPfS_S_ii,"",@"SHT_CUDA_INFO"
	.sectionflags	@""
	.align	4


	//----- nvinfo : EIATTR_CUDA_API_VERSION
	.align		4
        /*0000*/ 	.byte	0x04, 0x37
        /*0002*/ 	.short	(.L_19 - .L_18)
.L_18:
        /*0004*/ 	.word	0x00000082


	//----- nvinfo : EIATTR_KPARAM_INFO
	.align		4
.L_19:
        /*0008*/ 	.byte	0x04, 0x17
        /*000a*/ 	.short	(.L_21 - .L_20)
.L_20:
        /*000c*/ 	.word	0x00000000
        /*0010*/ 	.short	0x0004
        /*0012*/ 	.short	0x001c
        /*0014*/ 	.byte	0x00, 0xf0, 0x11, 0x00


	//----- nvinfo : EIATTR_KPARAM_INFO
	.align		4
.L_21:
        /*0018*/ 	.byte	0x04, 0x17
        /*001a*/ 	.short	(.L_23 - .L_22)
.L_22:
        /*001c*/ 	.word	0x00000000
        /*0020*/ 	.short	0x0003
        /*0022*/ 	.short	0x0018
        /*0024*/ 	.byte	0x00, 0xf0, 0x11, 0x00


	//----- nvinfo : EIATTR_KPARAM_INFO
	.align		4
.L_23:
        /*0028*/ 	.byte	0x04, 0x17
        /*002a*/ 	.short	(.L_25 - .L_24)
.L_24:
        /*002c*/ 	.word	0x00000000
        /*0030*/ 	.short	0x0002
        /*0032*/ 	.short	0x0010
        /*0034*/ 	.byte	0x00, 0xf5, 0x21, 0x00


	//----- nvinfo : EIATTR_KPARAM_INFO
	.align		4
.L_25:
        /*0038*/ 	.byte	0x04, 0x17
        /*003a*/ 	.short	(.L_27 - .L_26)
.L_26:
        /*003c*/ 	.word	0x00000000
        /*0040*/ 	.short	0x0001
        /*0042*/ 	.short	0x0008
        /*0044*/ 	.byte	0x00, 0xf5, 0x21, 0x00


	//----- nvinfo : EIATTR_KPARAM_INFO
	.align		4
.L_27:
        /*0048*/ 	.byte	0x04, 0x17
        /*004a*/ 	.short	(.L_29 - .L_28)
.L_28:
        /*004c*/ 	.word	0x00000000
        /*0050*/ 	.short	0x0000
        /*0052*/ 	.short	0x0000
        /*0054*/ 	.byte	0x00, 0xf5, 0x21, 0x00


	//----- nvinfo : EIATTR_SPARSE_MMA_MASK
	.align		4
.L_29:
        /*0058*/ 	.byte	0x03, 0x50
        /*005a*/ 	.short	0x0000


	//----- nvinfo : EIATTR_MAXREG_COUNT
	.align		4
        /*005c*/ 	.byte	0x03, 0x1b
        /*005e*/ 	.short	0x00ff


	//----- nvinfo : EIATTR_MERCURY_ISA_VERSION
	.align		4
        /*0060*/ 	.byte	0x03, 0x5f
        /*0062*/ 	.short	0x0101


	//----- nvinfo : EIATTR_VRC_CTA_INIT_COUNT
	.align		4
        /*0064*/ 	.byte	0x02, 0x4a
	.zero		1
	.zero		1


	//----- nvinfo : EIATTR_EXIT_INSTR_OFFSETS
	.align		4
        /*0068*/ 	.byte	0x04, 0x1c
        /*006a*/ 	.short	(.L_31 - .L_30)


	//   ....[0]....
.L_30:
        /*006c*/ 	.word	0x000000a0


	//   ....[1]....
        /*0070*/ 	.word	0x00000160


	//----- nvinfo : EIATTR_CBANK_PARAM_SIZE
	.align		4
.L_31:
        /*0074*/ 	.byte	0x03, 0x19
        /*0076*/ 	.short	0x0020


	//----- nvinfo : EIATTR_PARAM_CBANK
	.align		4
        /*0078*/ 	.byte	0x04, 0x0a
        /*007a*/ 	.short	(.L_33 - .L_32)
	.align		4
.L_32:
        /*007c*/ 	.word	index@(.nv.constant0._Z16sumArrayOnGPUmixPfS_S_ii)
        /*0080*/ 	.short	0x0380
        /*0082*/ 	.short	0x0020


	//----- nvinfo : EIATTR_SW_WAR
	.align		4
.L_33:
        /*0084*/ 	.byte	0x04, 0x36
        /*0086*/ 	.short	(.L_35 - .L_34)
.L_34:
        /*0088*/ 	.word	0x00000008
.L_35:


//--------------------- .nv.info._Z15sumArrayOnGPU1dPfS_S_ii --------------------------
	.section	.nv.info._Z15sumArrayOnGPU1dPfS_S_ii,"",@"SHT_CUDA_INFO"
	.sectionflags	@""
	.align	4


	//----- nvinfo : EIATTR_CUDA_API_VERSION
	.align		4
        /*0000*/ 	.byte	0x04, 0x37
        /*0002*/ 	.short	(.L_37 - .L_36)
.L_36:
        /*0004*/ 	.word	0x00000082


	//----- nvinfo : EIATTR_KPARAM_INFO
	.align		4
.L_37:
        /*0008*/ 	.byte	0x04, 0x17
        /*000a*/ 	.short	(.L_39 - .L_38)
.L_38:
        /*000c*/ 	.word	0x00000000
        /*0010*/ 	.short	0x0004
        /*0012*/ 	.short	0x001c
        /*0014*/ 	.byte	0x00, 0xf0, 0x11, 0x00


	//----- nvinfo : EIATTR_KPARAM_INFO
	.align		4
.L_39:
        /*0018*/ 	.byte	0x04, 0x17
        /*001a*/ 	.short	(.L_41 - .L_40)
.L_40:
        /*001c*/ 	.word	0x00000000
        /*0020*/ 	.short	0x0003
        /*0022*/ 	.short	0x0018
        /*0024*/ 	.byte	0x00, 0xf0, 0x11, 0x00


	//----- nvinfo : EIATTR_KPARAM_INFO
	.align		4
.L_41:
        /*0028*/ 	.byte	0x04, 0x17
        /*002a*/ 	.short	(.L_43 - .L_42)
.L_42:
        /*002c*/ 	.word	0x00000000
        /*0030*/ 	.short	0x0002
        /*0032*/ 	.short	0x0010
        /*0034*/ 	.byte	0x00, 0xf5, 0x21, 0x00


	//----- nvinfo : EIATTR_KPARAM_INFO
	.align		4
.L_43:
        /*0038*/ 	.byte	0x04, 0x17
        /*003a*/ 	.short	(.L_45 - .L_44)
.L_44:
        /*003c*/ 	.word	0x00000000
        /*0040*/ 	.short	0x0001
        /*0042*/ 	.short	0x0008
        /*0044*/ 	.byte	0x00, 0xf5, 0x21, 0x00


	//----- nvinfo : EIATTR_KPARAM_INFO
	.align		4
.L_45:
        /*0048*/ 	.byte	0x04, 0x17
        /*004a*/ 	.short	(.L_47 - .L_46)
.L_46:
        /*004c*/ 	.word	0x00000000
        /*0050*/ 	.short	0x0000
        /*0052*/ 	.short	0x0000
        /*0054*/ 	.byte	0x00, 0xf5, 0x21, 0x00


	//----- nvinfo : EIATTR_SPARSE_MMA_MASK
	.align		4
.L_47:
        /*0058*/ 	.byte	0x03, 0x50
        /*005a*/ 	.short	0x0000


	//----- nvinfo : EIATTR_MAXREG_COUNT
	.align		4
        /*005c*/ 	.byte	0x03, 0x1b
        /*005e*/ 	.short	0x00ff


	//----- nvinfo : EIATTR_MERCURY_ISA_VERSION
	.align		4
        /*0060*/ 	.byte	0x03, 0x5f
        /*0062*/ 	.short	0x0101


	//----- nvinfo : EIATTR_VRC_CTA_INIT_COUNT
	.align		4
        /*0064*/ 	.byte	0x02, 0x4a
	.zero		1
	.zero		1


	//----- nvinfo : EIATTR_EXIT_INSTR_OFFSETS
	.align		4
        /*0068*/ 	.byte	0x04, 0x1c
        /*006a*/ 	.short	(.L_49 - .L_48)


	//   ....[0]....
.L_48:
        /*006c*/ 	.word	0x00000080


	//   ....[1]....
        /*0070*/ 	.word	0x00000890


	//   ....[2]....
        /*0074*/ 	.word	0x00000cb0


	//   ....[3]....
        /*0078*/ 	.word	0x00000f10


	//   ....[4]....
        /*007c*/ 	.word	0x00001020


	//----- nvinfo : EIATTR_CBANK_PARAM_SIZE
	.align		4
.L_49:
        /*0080*/ 	.byte	0x03, 0x19
        /*0082*/ 	.short	0x0020


	//----- nvinfo : EIATTR_PARAM_CBANK
	.align		4
        /*0084*/ 	.byte	0x04, 0x0a
        /*0086*/ 	.short	(.L_51 - .L_50)
	.align		4
.L_50:
        /*0088*/ 	.word	index@(.nv.constant0._Z15sumArrayOnGPU1dPfS_S_ii)
        /*008c*/ 	.short	0x0380
        /*008e*/ 	.short	0x0020


	//----- nvinfo : EIATTR_SW_WAR
	.align		4
.L_51:
        /*0090*/ 	.byte	0x04, 0x36
        /*0092*/ 	.short	(.L_53 - .L_52)
.L_52:
        /*0094*/ 	.word	0x00000008
.L_53:


//--------------------- .nv.info._Z15sumArrayOnGPU2dPfS_S_ii --------------------------
	.section	.nv.info._Z15sumArrayOnGPU2dPfS_S_ii,"",@"SHT_CUDA_INFO"
	.sectionflags	@""
	.align	4


	//----- nvinfo : EIATTR_CUDA_API_VERSION
	.align		4
        /*0000*/ 	.byte	0x04, 0x37
        /*0002*/ 	.short	(.L_55 - .L_54)
.L_54:
        /*0004*/ 	.word	0x00000082


	//----- nvinfo : EIATTR_KPARAM_INFO
	.align		4
.L_55:
        /*0008*/ 	.byte	0x04, 0x17
        /*000a*/ 	.short	(.L_57 - .L_56)
.L_56:
        /*000c*/ 	.word	0x00000000
        /*0010*/ 	.short	0x0004
        /*0012*/ 	.short	0x001c
        /*0014*/ 	.byte	0x00, 0xf0, 0x11, 0x00


	//----- nvinfo : EIATTR_KPARAM_INFO
	.align		4
.L_57:
        /*0018*/ 	.byte	0x04, 0x17
        /*001a*/ 	.short	(.L_59 - .L_58)
.L_58:
        /*001c*/ 	.word	0x00000000
        /*0020*/ 	.short	0x0003
        /*0022*/ 	.short	0x0018
        /*0024*/ 	.byte	0x00, 0xf0, 0x11, 0x00


	//----- nvinfo : EIATTR_KPARAM_INFO
	.align		4
.L_59:
        /*0028*/ 	.byte	0x04, 0x17
        /*002a*/ 	.short	(.L_61 - .L_60)
.L_60:
        /*002c*/ 	.word	0x00000000
        /*0030*/ 	.short	0x0002
        /*0032*/ 	.short	0x0010
        /*0034*/ 	.byte	0x00, 0xf5, 0x21, 0x00


	//----- nvinfo : EIATTR_KPARAM_INFO
	.align		4
.L_61:
        /*0038*/ 	.byte	0x04, 0x17
        /*003a*/ 	.short	(.L_63 - .L_62)
.L_62:
        /*003c*/ 	.word	0x00000000
        /*0040*/ 	.short	0x0001
        /*0042*/ 	.short	0x0008
        /*0044*/ 	.byte	0x00, 0xf5, 0x21, 0x00


	//----- nvinfo : EIATTR_KPARAM_INFO
	.align		4
.L_63:
        /*0048*/ 	.byte	0x04, 0x17
        /*004a*/ 	.short	(.L_65 - .L_64)
.L_64:
        /*004c*/ 	.word	0x00000000
        /*0050*/ 	.short	0x0000
        /*0052*/ 	.short	0x0000
        /*0054*/ 	.byte	0x00, 0xf5, 0x21, 0x00


	//----- nvinfo : EIATTR_SPARSE_MMA_MASK
	.align		4
.L_65:
        /*0058*/ 	.byte	0x03, 0x50
        /*005a*/ 	.short	0x0000


	//----- nvinfo : EIATTR_MAXREG_COUNT
	.align		4
        /*005c*/ 	.byte	0x03, 0x1b
        /*005e*/ 	.short	0x00ff


	//----- nvinfo : EIATTR_MERCURY_ISA_VERSION
	.align		4
        /*0060*/ 	.byte	0x03, 0x5f
        /*0062*/ 	.short	0x0101


	//----- nvinfo : EIATTR_VRC_CTA_INIT_COUNT
	.align		4
        /*0064*/ 	.byte	0x02, 0x4a
	.zero		1
	.zero		1


	//----- nvinfo : EIATTR_EXIT_INSTR_OFFSETS
	.align		4
        /*0068*/ 	.byte	0x04, 0x1c
        /*006a*/ 	.short	(.L_67 - .L_66)


	//   ....[0]....
.L_66:
        /*006c*/ 	.word	0x000000d0


	//   ....[1]....
        /*0070*/ 	.word	0x00000190


	//----- nvinfo : EIATTR_CBANK_PARAM_SIZE
	.align		4
.L_67:
        /*0074*/ 	.byte	0x03, 0x19
        /*0076*/ 	.short	0x0020


	//----- nvinfo : EIATTR_PARAM_CBANK
	.align		4
        /*0078*/ 	.byte	0x04, 0x0a
        /*007a*/ 	.short	(.L_69 - .L_68)
	.align		4
.L_68:
        /*007c*/ 	.word	index@(.nv.constant0._Z15sumArrayOnGPU2dPfS_S_ii)
        /*0080*/ 	.short	0x0380
        /*0082*/ 	.short	0x0020


	//----- nvinfo : EIATTR_SW_WAR
	.align		4
.L_69:
        /*0084*/ 	.byte	0x04, 0x36
        /*0086*/ 	.short	(.L_71 - .L_70)
.L_70:
        /*0088*/ 	.word	0x00000008
.L_71:


//--------------------- .nv.callgraph             --------------------------
	.section	.nv.callgraph,"",@"SHT_CUDA_CALLGRAPH"
	.align	4
	.sectionentsize	8
	.align		4
        /*0000*/ 	.word	0x00000000
	.align		4
        /*0004*/ 	.word	0xffffffff
	.align		4
        /*0008*/ 	.word	0x00000000
	.align		4
        /*000c*/ 	.word	0xfffffffe
	.align		4
        /*0010*/ 	.word	0x00000000
	.align		4
        /*0014*/ 	.word	0xfffffffd
	.align		4
        /*0018*/ 	.word	0x00000000
	.align		4
        /*001c*/ 	.word	0xfffffffc


//--------------------- .text._Z16sumArrayOnGPUmixPfS_S_ii --------------------------
	.section	.text._Z16sumArrayOnGPUmixPfS_S_ii,"ax",@progbits
	.align	128
        .global         _Z16sumArrayOnGPUmixPfS_S_ii
        .type           _Z16sumArrayOnGPUmixPfS_S_ii,@function
        .size           _Z16sumArrayOnGPUmixPfS_S_ii,(.L_x_8 - _Z16sumArrayOnGPUmixPfS_S_ii)
        .other          _Z16sumArrayOnGPUmixPfS_S_ii,@"STO_CUDA_ENTRY STV_DEFAULT"
_Z16sumArrayOnGPUmixPfS_S_ii:
.text._Z16sumArrayOnGPUmixPfS_S_ii:
[----:B------:R-:W-:Y:S01]  /*0000*/  LDC R1, c[0x0][0x37c] ;  /* 0x0000df00ff017b82 */ /* 0x000fe20000000800 */
[----:B------:R-:W0:Y:S07]  /*0010*/  S2R R3, SR_TID.X ;  /* 0x0000000000037919 */ /* 0x000e2e0000002100 */
[----:B------:R-:W0:Y:S08]  /*0020*/  S2UR UR4, SR_CTAID.X ;  /* 0x00000000000479c3 */ /* 0x000e300000002500 */
[----:B------:R-:W0:Y:S08]  /*0030*/  LDC R0, c[0x0][0x360] ;  /* 0x0000d800ff007b82 */ /* 0x000e300000000800 */
[----:B------:R-:W1:Y:S08]  /*0040*/  S2UR UR5, SR_CTAID.Y ;  /* 0x00000000000579c3 */ /* 0x000e700000002600 */
[----:B------:R-:W1:Y:S01]  /*0050*/  LDC.64 R4, c[0x0][0x398] ;  /* 0x0000e600ff047b82 */ /* 0x000e620000000a00 */
[----:B0-----:R-:W-:Y:S01]  /*0060*/  IMAD R3, R0, UR4, R3 ;  /* 0x0000000400037c24 */ /* 0x001fe2000f8e0203 */
[----:B-1----:R-:W-:-:S03]  /*0070*/  ISETP.LE.U32.AND P0, PT, R5, UR5, PT ;  /* 0x0000000505007c0c */ /* 0x002fc6000bf03070 */
[----:B------:R-:W-:Y:S01]  /*0080*/  IMAD R9, R4, UR5, R3 ;  /* 0x0000000504097c24 */ /* 0x000fe2000f8e0203 */
[----:B------:R-:W-:-:S13]  /*0090*/  ISETP.GE.U32.OR P0, PT, R3, R4, P0 ;  /* 0x000000040300720c */ /* 0x000fda0000706470 */
[----:B------:R-:W-:Y:S05]  /*00a0*/  @P0 EXIT ;  /* 0x000000000000094d */ /* 0x000fea0003800000 */
[----:B------:R-:W0:Y:S01]  /*00b0*/  LDC.64 R2, c[0x0][0x380] ;  /* 0x0000e000ff027b82 */ /* 0x000e220000000a00 */
[----:B------:R-:W1:Y:S07]  /*00c0*/  LDCU.64 UR4, c[0x0][0x358] ;  /* 0x00006b00ff0477ac */ /* 0x000e6e0008000a00 */
[----:B------:R-:W2:Y:S08]  /*00d0*/  LDC.64 R4, c[0x0][0x388] ;  /* 0x0000e200ff047b82 */ /* 0x000eb00000000a00 */
[----:B------:R-:W3:Y:S01]  /*00e0*/  LDC.64 R6, c[0x0][0x390] ;  /* 0x0000e400ff067b82 */ /* 0x000ee20000000a00 */
[----:B0-----:R-:W-:-:S06]  /*00f0*/  IMAD.WIDE.U32 R2, R9, 0x4, R2 ;  /* 0x0000000409027825 */ /* 0x001fcc00078e0002 */
[----:B-1----:R-:W4:Y:S01]  /*0100*/  LDG.E R2, desc[UR4][R2.64] ;  /* 0x0000000402027981 */ /* 0x002f22000c1e1900 */
[----:B--2---:R-:W-:-:S06]  /*0110*/  IMAD.WIDE.U32 R4, R9, 0x4, R4 ;  /* 0x0000000409047825 */ /* 0x004fcc00078e0004 */
[----:B------:R-:W4:Y:S01]  /*0120*/  LDG.E R5, desc[UR4][R4.64] ;  /* 0x0000000404057981 */ /* 0x000f22000c1e1900 */
[----:B---3--:R-:W-:-:S04]  /*0130*/  IMAD.WIDE.U32 R6, R9, 0x4, R6 ;  /* 0x0000000409067825 */ /* 0x008fc800078e0006 */
[----:B----4-:R-:W-:-:S05]  /*0140*/  FADD R9, R2, R5 ;  /* 0x0000000502097221 */ /* 0x010fca0000000000 */
[----:B------:R-:W-:Y:S01]  /*0150*/  STG.E desc[UR4][R6.64], R9 ;  /* 0x0000000906007986 */ /* 0x000fe2000c101904 */
[----:B------:R-:W-:Y:S05]  /*0160*/  EXIT ;  /* 0x000000000000794d */ /* 0x000fea0003800000 */
.L_x_0:
[----:B------:R-:W-:-:S00]  /*0170*/  BRA `(.L_x_0) ;  /* 0xfffffffc00fc7947 */ /* 0x000fc0000383ffff */
[----:B------:R-:W-:-:S00]  /*0180*/  NOP ;  /* 0x0000000000007918 */ /* 0x000fc00000000000 */
[----:B------:R-:W-:-:S00]  /*0190*/  NOP ;  /* 0x0000000000007918 */ /* 0x000fc00000000000 */
[----:B------:R-:W-:-:S00]  /*01a0*/  NOP ;  /* 0x0000000000007918 */ /* 0x000fc00000000000 */
[----:B------:R-:W-:-:S00]  /*01b0*/  NOP ;  /* 0x0000000000007918 */ /* 0x000fc00000000000 */
[----:B------:R-:W-:-:S00]  /*01c0*/  NOP ;  /* 0x0000000000007918 */ /* 0x000fc00000000000 */
[----:B------:R-:W-:-:S00]  /*01d0*/  NOP ;  /* 0x0000000000007918 */ /* 0x000fc00000000000 */
[----:B------:R-:W-:-:S00]  /*01e0*/  NOP ;  /* 0x0000000000007918 */ /* 0x000fc00000000000 */
[----:B------:R-:W-:-:S00]  /*01f0*/  NOP ;  /* 0x0000000000007918 */ /* 0x000fc00000000000 */
.L_x_8:


//--------------------- .text._Z15sumArrayOnGPU1dPfS_S_ii --------------------------
	.section	.text._Z15sumArrayOnGPU1dPfS_S_ii,"ax",@progbits
	.align	128
        .global         _Z15sumArrayOnGPU1dPfS_S_ii
        .type           _Z15sumArrayOnGPU1dPfS_S_ii,@function
        .size           _Z15sumArrayOnGPU1dPfS_S_ii,(.L_x_9 - _Z15sumArrayOnGPU1dPfS_S_ii)
        .other          _Z15sumArrayOnGPU1dPfS_S_ii,@"STO_CUDA_ENTRY STV_DEFAULT"
_Z15sumArrayOnGPU1dPfS_S_ii:
.text._Z15sumArrayOnGPU1dPfS_S_ii:
[----:B------:R-:W-:Y:S01]  /*0000*/  LDC R1, c[0x0][0x37c] ;  /* 0x0000df00ff017b82 */ /* 0x000fe20000000800 */
[----:B------:R-:W0:Y:S07]  /*0010*/  S2R R5, SR_TID.X ;  /* 0x0000000000057919 */ /* 0x000e2e0000002100 */
[----:B------:R-:W0:Y:S08]  /*0020*/  S2UR UR4, SR_CTAID.X ;  /* 0x00000000000479c3 */ /* 0x000e300000002500 */
[----:B------:R-:W0:Y:S08]  /*0030*/  LDC R0, c[0x0][0x360] ;  /* 0x0000d800ff007b82 */ /* 0x000e300000000800 */
[----:B------:R-:W1:Y:S01]  /*0040*/  LDC.64 R2, c[0x0][0x398] ;  /* 0x0000e600ff027b82 */ /* 0x000e620000000a00 */
[----:B0-----:R-:W-:Y:S01]  /*0050*/  IMAD R5, R0, UR4, R5 ;  /* 0x0000000400057c24 */ /* 0x001fe2000f8e0205 */
[----:B-1----:R-:W-:-:S04]  /*0060*/  ISETP.GE.AND P0, PT, R3, 0x1, PT ;  /* 0x000000010300780c */ /* 0x002fc80003f06270 */
[----:B------:R-:W-:-:S13]  /*0070*/  ISETP.GE.U32.OR P0, PT, R5, R2, !P0 ;  /* 0x000000020500720c */ /* 0x000fda0004706470 */
[----:B------:R-:W-:Y:S05]  /*0080*/  @P0 EXIT ;  /* 0x000000000000094d */ /* 0x000fea0003800000 */
[C---:B------:R-:W-:Y:S01]  /*0090*/  ISETP.GE.U32.AND P1, PT, R3.reuse, 0x10, PT ;  /* 0x000000100300780c */ /* 0x040fe20003f26070 */
[----:B------:R-:W0:Y:S01]  /*00a0*/  LDCU.64 UR4, c[0x0][0x358] ;  /* 0x00006b00ff0477ac */ /* 0x000e220008000a00 */
[----:B------:R-:W-:Y:S01]  /*00b0*/  LOP3.LUT R6, R3, 0xf, RZ, 0xc0, !PT ;  /* 0x0000000f03067812 */ /* 0x000fe200078ec0ff */
[----:B------:R-:W-:-:S03]  /*00c0*/  HFMA2 R0, -RZ, RZ, 0, 0 ;  /* 0x00000000ff007431 */ /* 0x000fc600000001ff */
[----:B------:R-:W-:-:S07]  /*00d0*/  ISETP.NE.AND P0, PT, R6, RZ, PT ;  /* 0x000000ff0600720c */ /* 0x000fce0003f05270 */
[----:B------:R-:W-:Y:S06]  /*00e0*/  @!P1 BRA `(.L_x_1) ;  /* 0x0000000400e89947 */ /* 0x000fec0003800000 */
[----:B------:R-:W-:Y:S02]  /*00f0*/  LOP3.LUT R0, R3, 0x7ffffff0, RZ, 0xc0, !PT ;  /* 0x7ffffff003007812 */ /* 0x000fe400078ec0ff */
[----:B------:R-:W-:Y:S02]  /*0100*/  MOV R7, R5 ;  /* 0x0000000500077202 */ /* 0x000fe40000000f00 */
[----:B------:R-:W-:-:S07]  /*0110*/  IADD3 R4, PT, PT, -R0, RZ, RZ ;  /* 0x000000ff00047210 */ /* 0x000fce0007ffe1ff */
.L_x_2:
[----:B---3--:R-:W1:Y:S08]  /*0120*/  LDC.64 R16, c[0x0][0x380] ;  /* 0x0000e000ff107b82 */ /* 0x008e700000000a00 */
[----:B------:R-:W2:Y:S08]  /*0130*/  LDC.64 R18, c[0x0][0x388] ;  /* 0x0000e200ff127b82 */ /* 0x000eb00000000a00 */
[----:B------:R-:W3:Y:S01]  /*0140*/  LDC.64 R8, c[0x0][0x390] ;  /* 0x0000e400ff087b82 */ /* 0x000ee20000000a00 */
[----:B-1----:R-:W-:-:S05]  /*0150*/  IMAD.WIDE R16, R7, 0x4, R16 ;  /* 0x0000000407107825 */ /* 0x002fca00078e0210 */
[----:B0-----:R-:W4:Y:S01]  /*0160*/  LDG.E R10, desc[UR4][R16.64] ;  /* 0x00000004100a7981 */ /* 0x001f22000c1e1900 */
[----:B--2---:R-:W-:-:S05]  /*0170*/  IMAD.WIDE R18, R7, 0x4, R18 ;  /* 0x0000000407127825 */ /* 0x004fca00078e0212 */
[----:B------:R-:W4:Y:S01]  /*0180*/  LDG.E R11, desc[UR4][R18.64] ;  /* 0x00000004120b7981 */ /* 0x000f22000c1e1900 */
[----:B------:R-:W-:-:S04]  /*0190*/  IMAD.WIDE R12, R2, 0x4, R16 ;  /* 0x00000004020c7825 */ /* 0x000fc800078e0210 */
[----:B---3--:R-:W-:-:S04]  /*01a0*/  IMAD.WIDE R8, R7, 0x4, R8 ;  /* 0x0000000407087825 */ /* 0x008fc800078e0208 */
[----:B----4-:R-:W-:Y:S01]  /*01b0*/  FADD R23, R10, R11 ;  /* 0x0000000b0a177221 */ /* 0x010fe20000000000 */
[----:B------:R-:W-:-:S04]  /*01c0*/  IMAD.WIDE R10, R2, 0x4, R18 ;  /* 0x00000004020a7825 */ /* 0x000fc800078e0212 */
[----:B------:R0:W-:Y:S04]  /*01d0*/  STG.E desc[UR4][R8.64], R23 ;  /* 0x0000001708007986 */ /* 0x0001e8000c101904 */
[----:B------:R-:W2:Y:S04]  /*01e0*/  LDG.E R20, desc[UR4][R12.64] ;  /* 0x000000040c147981 */ /* 0x000ea8000c1e1900 */
[----:B------:R-:W2:Y:S01]  /*01f0*/  LDG.E R21, desc[UR4][R10.64] ;  /* 0x000000040a157981 */ /* 0x000ea2000c1e1900 */
[----:B------:R-:W-:-:S04]  /*0200*/  IMAD.WIDE R14, R2, 0x4, R8 ;  /* 0x00000004020e7825 */ /* 0x000fc800078e0208 */
[----:B------:R-:W-:-:S04]  /*0210*/  IMAD.WIDE R18, R2, 0x4, R12 ;  /* 0x0000000402127825 */ /* 0x000fc800078e020c */
[----:B------:R-:W-:-:S04]  /*0220*/  IMAD.WIDE R16, R2, 0x4, R10 ;  /* 0x0000000402107825 */ /* 0x000fc800078e020a */
[----:B--2---:R-:W-:-:S05]  /*0230*/  FADD R25, R20, R21 ;  /* 0x0000001514197221 */ /* 0x004fca0000000000 */
[----:B------:R1:W-:Y:S04]  /*0240*/  STG.E desc[UR4][R14.64], R25 ;  /* 0x000000190e007986 */ /* 0x0003e8000c101904 */
[----:B------:R-:W2:Y:S04]  /*0250*/  LDG.E R22, desc[UR4][R18.64] ;  /* 0x0000000412167981 */ /* 0x000ea8000c1e1900 */
[----:B------:R-:W2:Y:S01]  /*0260*/  LDG.E R27, desc[UR4][R16.64] ;  /* 0x00000004101b7981 */ /* 0x000ea2000c1e1900 */
[----:B------:R-:W-:-:S04]  /*0270*/  IMAD.WIDE R20, R2, 0x4, R14 ;  /* 0x0000000402147825 */ /* 0x000fc800078e020e */
[----:B------:R-:W-:-:S04]  /*0280*/  IMAD.WIDE R12, R2, 0x4, R18 ;  /* 0x00000004020c7825 */ /* 0x000fc800078e0212 */
[----:B0-----:R-:W-:-:S04]  /*0290*/  IMAD.WIDE R8, R2, 0x4, R16 ;  /* 0x0000000402087825 */ /* 0x001fc800078e0210 */
[----:B--2---:R-:W-:-:S05]  /*02a0*/  FADD R27, R22, R27 ;  /* 0x0000001b161b7221 */ /* 0x004fca0000000000 */
[----:B------:R0:W-:Y:S04]  /*02b0*/  STG.E desc[UR4][R20.64], R27 ;  /* 0x0000001b14007986 */ /* 0x0001e8000c101904 */
[----:B------:R-:W2:Y:S04]  /*02c0*/  LDG.E R22, desc[UR4][R12.64] ;  /* 0x000000040c167981 */ /* 0x000ea8000c1e1900 */
[----:B------:R-:W2:Y:S01]  /*02d0*/  LDG.E R23, desc[UR4][R8.64] ;  /* 0x0000000408177981 */ /* 0x000ea2000c1e1900 */
[----:B------:R-:W-:-:S04]  /*02e0*/  IMAD.WIDE R10, R2, 0x4, R20 ;  /* 0x00000004020a7825 */ /* 0x000fc800078e0214 */
[----:B------:R-:W-:-:S04]  /*02f0*/  IMAD.WIDE R18, R2, 0x4, R12 ;  /* 0x0000000402127825 */ /* 0x000fc800078e020c */
[----:B-1----:R-:W-:-:S04]  /*0300*/  IMAD.WIDE R14, R2, 0x4, R8 ;  /* 0x00000004020e7825 */ /* 0x002fc800078e0208 */
[----:B--2---:R-:W-:-:S05]  /*0310*/  FADD R23, R22, R23 ;  /* 0x0000001716177221 */ /* 0x004fca0000000000 */
        /* <DEDUP_REMOVED lines=8> */
[----:B------:R-:W3:Y:S04]  /*03a0*/  LDG.E R22, desc[UR4][R12.64] ;  /* 0x000000040c167981 */ /* 0x000ee8000c1e1900 */
[----:B0-----:R-:W3:Y:S01]  /*03b0*/  LDG.E R27, desc[UR4][R8.64] ;  /* 0x00000004081b7981 */ /* 0x001ee2000c1e1900 */
[----:B------:R-:W-:-:S04]  /*03c0*/  IMAD.WIDE R20, R2, 0x4, R16 ;  /* 0x0000000402147825 */ /* 0x000fc800078e0210 */
[----:B------:R-:W-:-:S04]  /*03d0*/  IMAD.WIDE R18, R2, 0x4, R12 ;  /* 0x0000000402127825 */ /* 0x000fc800078e020c */
[----:B-1----:R-:W-:-:S04]  /*03e0*/  IMAD.WIDE R10, R2, 0x4, R8 ;  /* 0x00000004020a7825 */ /* 0x002fc800078e0208 */
[----:B---3--:R-:W-:-:S05]  /*03f0*/  FADD R27, R22, R27 ;  /* 0x0000001b161b7221 */ /* 0x008fca0000000000 */
[----:B------:R0:W-:Y:S04]  /*0400*/  STG.E desc[UR4][R20.64], R27 ;  /* 0x0000001b14007986 */ /* 0x0001e8000c101904 */
[----:B------:R-:W3:Y:S04]  /*0410*/  LDG.E R22, desc[UR4][R18.64] ;  /* 0x0000000412167981 */ /* 0x000ee8000c1e1900 */
[----:B------:R-:W3:Y:S01]  /*0420*/  LDG.E R23, desc[UR4][R10.64] ;  /* 0x000000040a177981 */ /* 0x000ee2000c1e1900 */
[----:B------:R-:W-:-:S04]  /*0430*/  IMAD.WIDE R14, R2, 0x4, R20 ;  /* 0x00000004020e7825 */ /* 0x000fc800078e0214 */
[----:B------:R-:W-:-:S04]  /*0440*/  IMAD.WIDE R12, R2, 0x4, R18 ;  /* 0x00000004020c7825 */ /* 0x000fc800078e0212 */
[----:B------:R-:W-:-:S04]  /*0450*/  IMAD.WIDE R8, R2, 0x4, R10 ;  /* 0x0000000402087825 */ /* 0x000fc800078e020a */
[----:B---3--:R-:W-:-:S05]  /*0460*/  FADD R23, R22, R23 ;  /* 0x0000001716177221 */ /* 0x008fca0000000000 */
[----:B------:R1:W-:Y:S04]  /*0470*/  STG.E desc[UR4][R14.64], R23 ;  /* 0x000000170e007986 */ /* 0x0003e8000c101904 */
[----:B------:R-:W3:Y:S04]  /*0480*/  LDG.E R22, desc[UR4][R12.64] ;  /* 0x000000040c167981 */ /* 0x000ee8000c1e1900 */
[----:B--2---:R-:W3:Y:S01]  /*0490*/  LDG.E R25, desc[UR4][R8.64] ;  /* 0x0000000408197981 */ /* 0x004ee2000c1e1900 */
[----:B------:R-:W-:-:S04]  /*04a0*/  IMAD.WIDE R16, R2, 0x4, R14 ;  /* 0x0000000402107825 */ /* 0x000fc800078e020e */
[----:B------:R-:W-:-:S04]  /*04b0*/  IMAD.WIDE R18, R2, 0x4, R12 ;  /* 0x0000000402127825 */ /* 0x000fc800078e020c */
[----:B------:R-:W-:-:S04]  /*04c0*/  IMAD.WIDE R10, R2, 0x4, R8 ;  /* 0x00000004020a7825 */ /* 0x000fc800078e0208 */
[----:B---3--:R-:W-:-:S05]  /*04d0*/  FADD R25, R22, R25 ;  /* 0x0000001916197221 */ /* 0x008fca0000000000 */
[----:B------:R2:W-:Y:S04]  /*04e0*/  STG.E desc[UR4][R16.64], R25 ;  /* 0x0000001910007986 */ /* 0x0005e8000c101904 */
[----:B------:R-:W3:Y:S04]  /*04f0*/  LDG.E R22, desc[UR4][R18.64] ;  /* 0x0000000412167981 */ /* 0x000ee8000c1e1900 */
[----:B0-----:R-:W3:Y:S01]  /*0500*/  LDG.E R27, desc[UR4][R10.64] ;  /* 0x000000040a1b7981 */ /* 0x001ee2000c1e1900 */
[----:B------:R-:W-:-:S04]  /*0510*/  IMAD.WIDE R20, R2, 0x4, R16 ;  /* 0x0000000402147825 */ /* 0x000fc800078e0210 */
[----:B------:R-:W-:-:S04]  /*0520*/  IMAD.WIDE R12, R2, 0x4, R18 ;  /* 0x00000004020c7825 */ /* 0x000fc800078e0212 */
[----:B------:R-:W-:-:S04]  /*0530*/  IMAD.WIDE R8, R2, 0x4, R10 ;  /* 0x0000000402087825 */ /* 0x000fc800078e020a */
[----:B---3--:R-:W-:-:S05]  /*0540*/  FADD R27, R22, R27 ;  /* 0x0000001b161b7221 */ /* 0x008fca0000000000 */
[----:B------:R0:W-:Y:S04]  /*0550*/  STG.E desc[UR4][R20.64], R27 ;  /* 0x0000001b14007986 */ /* 0x0001e8000c101904 */
[----:B------:R-:W3:Y:S04]  /*0560*/  LDG.E R22, desc[UR4][R12.64] ;  /* 0x000000040c167981 */ /* 0x000ee8000c1e1900 */
[----:B-1----:R-:W3:Y:S01]  /*0570*/  LDG.E R23, desc[UR4][R8.64] ;  /* 0x0000000408177981 */ /* 0x002ee2000c1e1900 */
[----:B------:R-:W-:-:S04]  /*0580*/  IMAD.WIDE R14, R2, 0x4, R20 ;  /* 0x00000004020e7825 */ /* 0x000fc800078e0214 */
[----:B--2---:R-:W-:-:S04]  /*0590*/  IMAD.WIDE R16, R2, 0x4, R12 ;  /* 0x0000000402107825 */ /* 0x004fc800078e020c */
[----:B------:R-:W-:-:S04]  /*05a0*/  IMAD.WIDE R10, R2, 0x4, R8 ;  /* 0x00000004020a7825 */ /* 0x000fc800078e0208 */
[----:B---3--:R-:W-:-:S05]  /*05b0*/  FADD R23, R22, R23 ;  /* 0x0000001716177221 */ /* 0x008fca0000000000 */
        /* <DEDUP_REMOVED lines=11> */
[----:B-1----:R-:W-:-:S04]  /*0670*/  IMAD.WIDE R14, R2, 0x4, R12 ;  /* 0x00000004020e7825 */ /* 0x002fc800078e020c */
[----:B------:R-:W-:-:S04]  /*0680*/  IMAD.WIDE R10, R2, 0x4, R8 ;  /* 0x00000004020a7825 */ /* 0x000fc800078e0208 */
        /* <DEDUP_REMOVED lines=23> */
[----:B------:R-:W2:Y:S04]  /*0800*/  LDG.E R12, desc[UR4][R12.64] ;  /* 0x000000040c0c7981 */ /* 0x000ea8000c1e1900 */
[----:B------:R-:W2:Y:S01]  /*0810*/  LDG.E R9, desc[UR4][R8.64] ;  /* 0x0000000408097981 */ /* 0x000ea2000c1e1900 */
[----:B------:R-:W-:-:S04]  /*0820*/  IADD3 R4, PT, PT, R4, 0x10, RZ ;  /* 0x0000001004047810 */ /* 0x000fc80007ffe0ff */
[----:B------:R-:W-:Y:S01]  /*0830*/  ISETP.NE.AND P1, PT, R4, RZ, PT ;  /* 0x000000ff0400720c */ /* 0x000fe20003f25270 */
[C---:B-1----:R-:W-:Y:S01]  /*0840*/  IMAD.WIDE R16, R2.reuse, 0x4, R20 ;  /* 0x0000000402107825 */ /* 0x042fe200078e0214 */
[----:B------:R-:W-:-:S03]  /*0850*/  LEA R7, R2, R7, 0x4 ;  /* 0x0000000702077211 */ /* 0x000fc600078e20ff */
[----:B--2---:R-:W-:-:S05]  /*0860*/  FADD R19, R12, R9 ;  /* 0x000000090c137221 */ /* 0x004fca0000000000 */
[----:B------:R3:W-:Y:S03]  /*0870*/  STG.E desc[UR4][R16.64], R19 ;  /* 0x0000001310007986 */ /* 0x0007e6000c101904 */
[----:B------:R-:W-:Y:S05]  /*0880*/  @P1 BRA `(.L_x_2) ;  /* 0xfffffff800241947 */ /* 0x000fea000383ffff */
.L_x_1:
[----:B0-----:R-:W-:Y:S05]  /*0890*/  @!P0 EXIT ;  /* 0x000000000000894d */ /* 0x001fea0003800000 */
[----:B------:R-:W-:Y:S02]  /*08a0*/  ISETP.GE.U32.AND P0, PT, R6, 0x8, PT ;  /* 0x000000080600780c */ /* 0x000fe40003f06070 */
[----:B------:R-:W-:-:S04]  /*08b0*/  LOP3.LUT R4, R3, 0x7, RZ, 0xc0, !PT ;  /* 0x0000000703047812 */ /* 0x000fc800078ec0ff */
[----:B------:R-:W-:-:S07]  /*08c0*/  ISETP.NE.AND P1, PT, R4, RZ, PT ;  /* 0x000000ff0400720c */ /* 0x000fce0003f25270 */
[----:B------:R-:W-:Y:S06]  /*08d0*/  @!P0 BRA `(.L_x_3) ;  /* 0x0000000000f48947 */ /* 0x000fec0003800000 */
[----:B------:R-:W0:Y:S01]  /*08e0*/  LDC.64 R6, c[0x0][0x380] ;  /* 0x0000e000ff067b82 */ /* 0x000e220000000a00 */
[----:B------:R-:W-:-:S07]  /*08f0*/  IMAD R13, R0, R2, R5 ;  /* 0x00000002000d7224 */ /* 0x000fce00078e0205 */
[----:B------:R-:W1:Y:S08]  /*0900*/  LDC.64 R8, c[0x0][0x388] ;  /* 0x0000e200ff087b82 */ /* 0x000e700000000a00 */
[----:B------:R-:W2:Y:S01]  /*0910*/  LDC.64 R10, c[0x0][0x390] ;  /* 0x0000e400ff0a7b82 */ /* 0x000ea20000000a00 */
[----:B0-----:R-:W-:-:S05]  /*0920*/  IMAD.WIDE R6, R13, 0x4, R6 ;  /* 0x000000040d067825 */ /* 0x001fca00078e0206 */
[----:B------:R-:W3:Y:S01]  /*0930*/  LDG.E R12, desc[UR4][R6.64] ;  /* 0x00000004060c7981 */ /* 0x000ee2000c1e1900 */
[----:B-1----:R-:W-:-:S05]  /*0940*/  IMAD.WIDE R8, R13, 0x4, R8 ;  /* 0x000000040d087825 */ /* 0x002fca00078e0208 */
[----:B------:R-:W3:Y:S01]  /*0950*/  LDG.E R15, desc[UR4][R8.64] ;  /* 0x00000004080f7981 */ /* 0x000ee2000c1e1900 */
[----:B--2---:R-:W-:-:S04]  /*0960*/  IMAD.WIDE R10, R13, 0x4, R10 ;  /* 0x000000040d0a7825 */ /* 0x004fc800078e020a */
[----:B---3--:R-:W-:Y:S01]  /*0970*/  FADD R21, R12, R15 ;  /* 0x0000000f0c157221 */ /* 0x008fe20000000000 */
[----:B------:R-:W-:-:S04]  /*0980*/  IMAD.WIDE R12, R2, 0x4, R6 ;  /* 0x00000004020c7825 */ /* 0x000fc800078e0206 */
[C---:B------:R-:W-:Y:S01]  /*0990*/  IMAD.WIDE R14, R2.reuse, 0x4, R8 ;  /* 0x00000004020e7825 */ /* 0x040fe200078e0208 */
        /* <DEDUP_REMOVED lines=11> */
[----:B0-----:R-:W-:-:S04]  /*0a50*/  IMAD.WIDE R10, R2, 0x4, R6 ;  /* 0x00000004020a7825 */ /* 0x001fc800078e0206 */
[----:B------:R-:W-:-:S04]  /*0a60*/  IMAD.WIDE R12, R2, 0x4, R8 ;  /* 0x00000004020c7825 */ /* 0x000fc800078e0208 */
        /* <DEDUP_REMOVED lines=10> */
[----:B-1----:R-:W3:Y:S01]  /*0b10*/  LDG.E R23, desc[UR4][R8.64] ;  /* 0x0000000408177981 */ /* 0x002ee2000c1e1900 */
        /* <DEDUP_REMOVED lines=19> */
[----:B------:R-:W0:Y:S04]  /*0c50*/  LDG.E R10, desc[UR4][R10.64] ;  /* 0x000000040a0a7981 */ /* 0x000e28000c1e1900 */
[----:B------:R-:W0:Y:S01]  /*0c60*/  LDG.E R13, desc[UR4][R12.64] ;  /* 0x000000040c0d7981 */ /* 0x000e22000c1e1900 */
[----:B-1----:R-:W-:Y:S01]  /*0c70*/  IMAD.WIDE R16, R2, 0x4, R14 ;  /* 0x0000000402107825 */ /* 0x002fe200078e020e */
[----:B------:R-:W-:-:S03]  /*0c80*/  IADD3 R0, PT, PT, R0, 0x8, RZ ;  /* 0x0000000800007810 */ /* 0x000fc60007ffe0ff */
[----:B0-----:R-:W-:-:S05]  /*0c90*/  FADD R19, R10, R13 ;  /* 0x0000000d0a137221 */ /* 0x001fca0000000000 */
[----:B------:R2:W-:Y:S02]  /*0ca0*/  STG.E desc[UR4][R16.64], R19 ;  /* 0x0000001310007986 */ /* 0x0005e4000c101904 */
.L_x_3:
[----:B------:R-:W-:Y:S05]  /*0cb0*/  @!P1 EXIT ;  /* 0x000000000000994d */ /* 0x000fea0003800000 */
[----:B------:R-:W-:Y:S02]  /*0cc0*/  ISETP.GE.U32.AND P0, PT, R4, 0x4, PT ;  /* 0x000000040400780c */ /* 0x000fe40003f06070 */
[----:B------:R-:W-:-:S04]  /*0cd0*/  LOP3.LUT R3, R3, 0x3, RZ, 0xc0, !PT ;  /* 0x0000000303037812 */ /* 0x000fc800078ec0ff */
[----:B------:R-:W-:-:S07]  /*0ce0*/  ISETP.NE.AND P1, PT, R3, RZ, PT ;  /* 0x000000ff0300720c */ /* 0x000fce0003f25270 */
[----:B------:R-:W-:Y:S06]  /*0cf0*/  @!P0 BRA `(.L_x_4) ;  /* 0x0000000000848947 */ /* 0x000fec0003800000 */
[----:B------:R-:W0:Y:S01]  /*0d00*/  LDC.64 R6, c[0x0][0x380] ;  /* 0x0000e000ff067b82 */ /* 0x000e220000000a00 */
[----:B--2---:R-:W-:-:S07]  /*0d10*/  IMAD R15, R0, R2, R5 ;  /* 0x00000002000f7224 */ /* 0x004fce00078e0205 */
[----:B------:R-:W1:Y:S08]  /*0d20*/  LDC.64 R8, c[0x0][0x388] ;  /* 0x0000e200ff087b82 */ /* 0x000e700000000a00 */
[----:B------:R-:W2:Y:S01]  /*0d30*/  LDC.64 R10, c[0x0][0x390] ;  /* 0x0000e400ff0a7b82 */ /* 0x000ea20000000a00 */
[----:B0-----:R-:W-:-:S05]  /*0d40*/  IMAD.WIDE R6, R15, 0x4, R6 ;  /* 0x000000040f067825 */ /* 0x001fca00078e0206 */
[----:B------:R-:W3:Y:S01]  /*0d50*/  LDG.E R4, desc[UR4][R6.64] ;  /* 0x0000000406047981 */ /* 0x000ee2000c1e1900 */
[----:B-1----:R-:W-:-:S05]  /*0d60*/  IMAD.WIDE R8, R15, 0x4, R8 ;  /* 0x000000040f087825 */ /* 0x002fca00078e0208 */
[----:B------:R-:W3:Y:S01]  /*0d70*/  LDG.E R13, desc[UR4][R8.64] ;  /* 0x00000004080d7981 */ /* 0x000ee2000c1e1900 */
[----:B--2---:R-:W-:-:S04]  /*0d80*/  IMAD.WIDE R10, R15, 0x4, R10 ;  /* 0x000000040f0a7825 */ /* 0x004fc800078e020a */
[----:B------:R-:W-:-:S04]  /*0d90*/  IMAD.WIDE R14, R2, 0x4, R8 ;  /* 0x00000004020e7825 */ /* 0x000fc800078e0208 */
[----:B---3--:R-:W-:Y:S01]  /*0da0*/  FADD R21, R4, R13 ;  /* 0x0000000d04157221 */ /* 0x008fe20000000000 */
        /* <DEDUP_REMOVED lines=16> */
[----:B------:R-:W1:Y:S04]  /*0eb0*/  LDG.E R10, desc[UR4][R10.64] ;  /* 0x000000040a0a7981 */ /* 0x000e68000c1e1900 */
[----:B------:R-:W1:Y:S01]  /*0ec0*/  LDG.E R13, desc[UR4][R12.64] ;  /* 0x000000040c0d7981 */ /* 0x000e62000c1e1900 */
[----:B------:R-:W-:Y:S01]  /*0ed0*/  IMAD.WIDE R14, R2, 0x4, R18 ;  /* 0x00000004020e7825 */ /* 0x000fe200078e0212 */
[----:B------:R-:W-:-:S03]  /*0ee0*/  IADD3 R0, PT, PT, R0, 0x4, RZ ;  /* 0x0000000400007810 */ /* 0x000fc60007ffe0ff */
[----:B-1----:R-:W-:-:S05]  /*0ef0*/  FADD R17, R10, R13 ;  /* 0x0000000d0a117221 */ /* 0x002fca0000000000 */
[----:B------:R0:W-:Y:S02]  /*0f00*/  STG.E desc[UR4][R14.64], R17 ;  /* 0x000000110e007986 */ /* 0x0001e4000c101904 */
.L_x_4:
[----:B------:R-:W-:Y:S05]  /*0f10*/  @!P1 EXIT ;  /* 0x000000000000994d */ /* 0x000fea0003800000 */
[----:B------:R-:W1:Y:S01]  /*0f20*/  LDC.64 R6, c[0x0][0x390] ;  /* 0x0000e400ff067b82 */ /* 0x000e620000000a00 */
[----:B0-23--:R-:W-:Y:S01]  /*0f30*/  IMAD R17, R0, R2, R5 ;  /* 0x0000000200117224 */ /* 0x00dfe200078e0205 */
[----:B------:R-:W-:-:S06]  /*0f40*/  IADD3 R3, PT, PT, -R3, RZ, RZ ;  /* 0x000000ff03037210 */ /* 0x000fcc0007ffe1ff */
[----:B------:R-:W0:Y:S08]  /*0f50*/  LDC.64 R8, c[0x0][0x380] ;  /* 0x0000e000ff087b82 */ /* 0x000e300000000a00 */
[----:B------:R-:W2:Y:S02]  /*0f60*/  LDC.64 R10, c[0x0][0x388] ;  /* 0x0000e200ff0a7b82 */ /* 0x000ea40000000a00 */
.L_x_5:
[----:B0-----:R-:W-:-:S04]  /*0f70*/  IMAD.WIDE R4, R17, 0x4, R8 ;  /* 0x0000000411047825 */ /* 0x001fc800078e0208 */
[----:B--2---:R-:W-:Y:S02]  /*0f80*/  IMAD.WIDE R12, R17, 0x4, R10 ;  /* 0x00000004110c7825 */ /* 0x004fe400078e020a */
[----:B------:R-:W2:Y:S04]  /*0f90*/  LDG.E R4, desc[UR4][R4.64] ;  /* 0x0000000404047981 */ /* 0x000ea8000c1e1900 */
[----:B------:R-:W2:Y:S01]  /*0fa0*/  LDG.E R13, desc[UR4][R12.64] ;  /* 0x000000040c0d7981 */ /* 0x000ea2000c1e1900 */
[----:B------:R-:W-:Y:S01]  /*0fb0*/  IADD3 R3, PT, PT, R3, 0x1, RZ ;  /* 0x0000000103037810 */ /* 0x000fe20007ffe0ff */
[C---:B-1-3--:R-:W-:Y:S01]  /*0fc0*/  IMAD.WIDE R14, R17.reuse, 0x4, R6 ;  /* 0x00000004110e7825 */ /* 0x04afe200078e0206 */
[----:B------:R-:W-:Y:S02]  /*0fd0*/  IADD3 R17, PT, PT, R17, R2, RZ ;  /* 0x0000000211117210 */ /* 0x000fe40007ffe0ff */
[----:B------:R-:W-:Y:S01]  /*0fe0*/  ISETP.NE.AND P0, PT, R3, RZ, PT ;  /* 0x000000ff0300720c */ /* 0x000fe20003f05270 */
[----:B--2---:R-:W-:-:S05]  /*0ff0*/  FADD R19, R4, R13 ;  /* 0x0000000d04137221 */ /* 0x004fca0000000000 */
[----:B------:R3:W-:Y:S07]  /*1000*/  STG.E desc[UR4][R14.64], R19 ;  /* 0x000000130e007986 */ /* 0x0007ee000c101904 */
[----:B------:R-:W-:Y:S05]  /*1010*/  @P0 BRA `(.L_x_5) ;  /* 0xfffffffc00d40947 */ /* 0x000fea000383ffff */
[----:B------:R-:W-:Y:S05]  /*1020*/  EXIT ;  /* 0x000000000000794d */ /* 0x000fea0003800000 */
.L_x_6:
        /* <DEDUP_REMOVED lines=13> */
.L_x_9:


//--------------------- .text._Z15sumArrayOnGPU2dPfS_S_ii --------------------------
	.section	.text._Z15sumArrayOnGPU2dPfS_S_ii,"ax",@progbits
	.align	128
        .global         _Z15sumArrayOnGPU2dPfS_S_ii
        .type           _Z15sumArrayOnGPU2dPfS_S_ii,@function
        .size           _Z15sumArrayOnGPU2dPfS_S_ii,(.L_x_10 - _Z15sumArrayOnGPU2dPfS_S_ii)
        .other          _Z15sumArrayOnGPU2dPfS_S_ii,@"STO_CUDA_ENTRY STV_DEFAULT"
_Z15sumArrayOnGPU2dPfS_S_ii:
.text._Z15sumArrayOnGPU2dPfS_S_ii:
[----:B------:R-:W-:Y:S01]  /*0000*/  LDC R1, c[0x0][0x37c] ;  /* 0x0000df00ff017b82 */ /* 0x000fe20000000800 */
[----:B------:R-:W0:Y:S07]  /*0010*/  S2R R3, SR_TID.Y ;  /* 0x0000000000037919 */ /* 0x000e2e0000002200 */
[----:B------:R-:W1:Y:S01]  /*0020*/  LDC R5, c[0x0][0x360] ;  /* 0x0000d800ff057b82 */ /* 0x000e620000000800 */
[----:B------:R-:W2:Y:S01]  /*0030*/  LDCU.64 UR6, c[0x0][0x398] ;  /* 0x00007300ff0677ac */ /* 0x000ea20008000a00 */
[----:B------:R-:W1:Y:S06]  /*0040*/  S2R R0, SR_TID.X ;  /* 0x0000000000007919 */ /* 0x000e6c0000002100 */
[----:B------:R-:W0:Y:S08]  /*0050*/  S2UR UR5, SR_CTAID.Y ;  /* 0x00000000000579c3 */ /* 0x000e300000002600 */
[----:B------:R-:W0:Y:S08]  /*0060*/  LDC R2, c[0x0][0x364] ;  /* 0x0000d900ff027b82 */ /* 0x000e300000000800 */
[----:B------:R-:W1:Y:S01]  /*0070*/  S2UR UR4, SR_CTAID.X ;  /* 0x00000000000479c3 */ /* 0x000e620000002500 */
[----:B0-----:R-:W-:-:S05]  /*0080*/  IMAD R3, R2, UR5, R3 ;  /* 0x0000000502037c24 */ /* 0x001fca000f8e0203 */
[----:B--2---:R-:W-:Y:S01]  /*0090*/  ISETP.GE.U32.AND P0, PT, R3, UR7, PT ;  /* 0x0000000703007c0c */ /* 0x004fe2000bf06070 */
[----:B-1----:R-:W-:-:S04]  /*00a0*/  IMAD R0, R5, UR4, R0 ;  /* 0x0000000405007c24 */ /* 0x002fc8000f8e0200 */
[----:B------:R-:W-:Y:S01]  /*00b0*/  IMAD R9, R3, UR6, R0 ;  /* 0x0000000603097c24 */ /* 0x000fe2000f8e0200 */
[----:B------:R-:W-:-:S13]  /*00c0*/  ISETP.GE.U32.OR P0, PT, R0, UR6, P0 ;  /* 0x0000000600007c0c */ /* 0x000fda0008706470 */
        /* <DEDUP_REMOVED lines=13> */
.L_x_7:
        /* <DEDUP_REMOVED lines=14> */
.L_x_10:


//--------------------- .nv.shared.reserved.0     --------------------------
	.section	.nv.shared.reserved.0,"aw",@nobits
	.weak		__nv_reservedSMEM_offset_0_alias
	.size		__nv_reservedSMEM_offset_0_alias, 0, 64
	.other		__nv_reservedSMEM_offset_0_alias,@"STO_CUDA_RESERVED_SHARED STV_DEFAULT"
__nv_reservedSMEM_offset_0_alias:
	.zero		0
	.zero		64


//--------------------- .nv.constant0._Z16sumArrayOnGPUmixPfS_S_ii --------------------------
	.section	.nv.constant0._Z16sumArrayOnGPUmixPfS_S_ii,"a",@progbits
	.sectionflags	@""
	.align	4
.nv.constant0._Z16sumArrayOnGPUmixPfS_S_ii:
	.zero		928


//--------------------- .nv.constant0._Z15sumArrayOnGPU1dPfS_S_ii --------------------------
	.section	.nv.constant0._Z15sumArrayOnGPU1dPfS_S_ii,"a",@progbits
	.sectionflags	@""
	.align	4
.nv.constant0._Z15sumArrayOnGPU1dPfS_S_ii:
	.zero		928


//--------------------- .nv.constant0._Z15sumArrayOnGPU2dPfS_S_ii --------------------------
	.section	.nv.constant0._Z15sumArrayOnGPU2dPfS_S_ii,"a",@progbits
	.sectionflags	@""
	.align	4
.nv.constant0._Z15sumArrayOnGPU2dPfS_S_ii:
	.zero		928


//--------------------- SYMBOLS --------------------------

	.type		.nv.reservedSmem.offset0,@object
	.size		.nv.reservedSmem.offset0,0x4
